	.headerflags	@"EF_CUDA_TEXMODE_UNIFIED EF_CUDA_64BIT_ADDRESS EF_CUDA_ACCELERATORS EF_CUDA_SM90 EF_CUDA_VIRTUAL_SM(EF_CUDA_SM90)"
	.elftype	@"ET_EXEC"


//--------------------- .nv.info                  --------------------------
	.section	.nv.info,"",@"SHT_CUDA_INFO"
	.align	4


	//----- nvinfo : EIATTR_REGCOUNT
	.align		4
        /*0000*/ 	.byte	0x04, 0x2f
        /*0002*/ 	.short	(.L_1 - .L_0)
	.align		4
.L_0:
        /*0004*/ 	.word	index@(triton_mm)
        /*0008*/ 	.word	0x0000003a


	//----- nvinfo : EIATTR_MIN_STACK_SIZE
	.align		4
.L_1:
        /*000c*/ 	.byte	0x04, 0x12
        /*000e*/ 	.short	(.L_3 - .L_2)
	.align		4
.L_2:
        /*0010*/ 	.word	index@(triton_mm)
        /*0014*/ 	.word	0x00000000


	//----- nvinfo : EIATTR_FRAME_SIZE
	.align		4
.L_3:
        /*0018*/ 	.byte	0x04, 0x11
        /*001a*/ 	.short	(.L_5 - .L_4)
	.align		4
.L_4:
        /*001c*/ 	.word	index@(triton_mm)
        /*0020*/ 	.word	0x00000000


	//----- nvinfo : EIATTR_MIN_STACK_SIZE
	.align		4
.L_5:
        /*0024*/ 	.byte	0x04, 0x12
        /*0026*/ 	.short	(.L_7 - .L_6)
	.align		4
.L_6:
        /*0028*/ 	.word	index@(triton_mm)
        /*002c*/ 	.word	0x00000000
.L_7:


//--------------------- .nv.info.triton_mm        --------------------------
	.section	.nv.info.triton_mm,"",@"SHT_CUDA_INFO"
	.sectionflags	@""
	.align	4


	//----- nvinfo : EIATTR_CUDA_API_VERSION
	.align		4
        /*0000*/ 	.byte	0x04, 0x37
        /*0002*/ 	.short	(.L_9 - .L_8)
.L_8:
        /*0004*/ 	.word	0x0000007c


	//----- nvinfo : EIATTR_KPARAM_INFO
	.align		4
.L_9:
        /*0008*/ 	.byte	0x04, 0x17
        /*000a*/ 	.short	(.L_11 - .L_10)
.L_10:
        /*000c*/ 	.word	0x00000000
        /*0010*/ 	.short	0x0003
        /*0012*/ 	.short	0x0018
        /*0014*/ 	.byte	0x00, 0xf0, 0x11, 0x00


	//----- nvinfo : EIATTR_KPARAM_INFO
	.align		4
.L_11:
        /*0018*/ 	.byte	0x04, 0x17
        /*001a*/ 	.short	(.L_13 - .L_12)
.L_12:
        /*001c*/ 	.word	0x00000000
        /*0020*/ 	.short	0x0002
        /*0022*/ 	.short	0x0010
        /*0024*/ 	.byte	0x00, 0xf0, 0x21, 0x00


	//----- nvinfo : EIATTR_KPARAM_INFO
	.align		4
.L_13:
        /*0028*/ 	.byte	0x04, 0x17
        /*002a*/ 	.short	(.L_15 - .L_14)
.L_14:
        /*002c*/ 	.word	0x00000000
        /*0030*/ 	.short	0x0001
        /*0032*/ 	.short	0x0008
        /*0034*/ 	.byte	0x00, 0xf0, 0x21, 0x00


	//----- nvinfo : EIATTR_KPARAM_INFO
	.align		4
.L_15:
        /*0038*/ 	.byte	0x04, 0x17
        /*003a*/ 	.short	(.L_17 - .L_16)
.L_16:
        /*003c*/ 	.word	0x00000000
        /*0040*/ 	.short	0x0000
        /*0042*/ 	.short	0x0000
        /*0044*/ 	.byte	0x00, 0xf0, 0x21, 0x00


	//----- nvinfo : EIATTR_SPARSE_MMA_MASK
	.align		4
.L_17:
        /*0048*/ 	.byte	0x03, 0x50
        /*004a*/ 	.short	0x0000


	//----- nvinfo : EIATTR_MAXREG_COUNT
	.align		4
        /*004c*/ 	.byte	0x03, 0x1b
        /*004e*/ 	.short	0x00ff


	//----- nvinfo : EIATTR_COOP_GROUP_MASK_REGIDS
	.align		4
        /*0050*/ 	.byte	0x04, 0x29
        /*0052*/ 	.short	(.L_19 - .L_18)


	//   ....[0]....
.L_18:
        /*0054*/ 	.word	0xffffffff


	//----- nvinfo : EIATTR_COOP_GROUP_INSTR_OFFSETS
	.align		4
.L_19:
        /*0058*/ 	.byte	0x04, 0x28
        /*005a*/ 	.short	(.L_21 - .L_20)


	//   ....[0]....
.L_20:
        /*005c*/ 	.word	0x00000a90


	//----- nvinfo : EIATTR_EXIT_INSTR_OFFSETS
	.align		4
.L_21:
        /*0060*/ 	.byte	0x04, 0x1c
        /*0062*/ 	.short	(.L_23 - .L_22)


	//   ....[0]....
.L_22:
        /*0064*/ 	.word	0x00000050


	//   ....[1]....
        /*0068*/ 	.word	0x00001240


	//   ....[2]....
        /*006c*/ 	.word	0x00001290


	//----- nvinfo : EIATTR_MAX_THREADS
	.align		4
.L_23:
        /*0070*/ 	.byte	0x04, 0x05
        /*0072*/ 	.short	(.L_25 - .L_24)
.L_24:
        /*0074*/ 	.word	0x00000080
        /*0078*/ 	.word	0x00000001
        /*007c*/ 	.word	0x00000001


	//----- nvinfo : EIATTR_CBANK_PARAM_SIZE
	.align		4
.L_25:
        /*0080*/ 	.byte	0x03, 0x19
        /*0082*/ 	.short	0x001c


	//----- nvinfo : EIATTR_PARAM_CBANK
	.align		4
        /*0084*/ 	.byte	0x04, 0x0a
        /*0086*/ 	.short	(.L_27 - .L_26)
	.align		4
.L_26:
        /*0088*/ 	.word	index@(.nv.constant0.triton_mm)
        /*008c*/ 	.short	0x0210
        /*008e*/ 	.short	0x001c


	//----- nvinfo : EIATTR_SW_WAR
	.align		4
.L_27:
        /*0090*/ 	.byte	0x04, 0x36
        /*0092*/ 	.short	(.L_29 - .L_28)
.L_28:
        /*0094*/ 	.word	0x00000008
.L_29:


//--------------------- .nv.callgraph             --------------------------
	.section	.nv.callgraph,"",@"SHT_CUDA_CALLGRAPH"
	.align	4
	.sectionentsize	8
	.align		4
        /*0000*/ 	.word	0x00000000
	.align		4
        /*0004*/ 	.word	0xffffffff
	.align		4
        /*0008*/ 	.word	0x00000000
	.align		4
        /*000c*/ 	.word	0xfffffffe
	.align		4
        /*0010*/ 	.word	0x00000000
	.align		4
        /*0014*/ 	.word	0xfffffffd
	.align		4
        /*0018*/ 	.word	0x00000000
	.align		4
        /*001c*/ 	.word	0xfffffffc


//--------------------- .text.triton_mm           --------------------------
	.section	.text.triton_mm,"ax",@progbits
	.sectionflags	@"SHF_BARRIERS=1"
	.align	128
        .global         triton_mm
        .type           triton_mm,@function
        .size           triton_mm,(.L_x_2 - triton_mm)
        .other          triton_mm,@"STO_CUDA_ENTRY STV_DEFAULT"
triton_mm:
.text.triton_mm:
[----:B------:R-:W1:Y:S02]  /*0000*/  LDC R1, c[0x0][0x28] ;  /* 0x00000a00ff017b82 */ /* 0x000e640000000800 */
[----:B------:R-:W2:Y:S01]  /*0010*/  LDC R7, c[0x0][0x228] ;  /* 0x00008a00ff077b82 */ /* 0x000ea20000000800 */
[----:B------:R-:W-:-:S04]  /*0020*/  IMAD.MOV.U32 R0, RZ, RZ, 0xc00 ;  /* 0x00000c00ff007424 */ /* 0x000fc800078e00ff */
[----:B--2---:R-:W-:-:S05]  /*0030*/  IMAD R0, R7, R0, 0xc00000 ;  /* 0x00c0000007007424 */ /* 0x004fca00078e0200 */
[----:B------:R-:W-:-:S13]  /*0040*/  ISETP.NE.AND P0, PT, R0, RZ, PT ;  /* 0x000000ff0000720c */ /* 0x000fda0003f05270 */
[----:B------:R-:W-:Y:S05]  /*0050*/  @!P0 EXIT ;  /* 0x000000000000894d */ /* 0x000fea0003800000 */
[----:B------:R-:W2:Y:S01]  /*0060*/  S2R R10, SR_CTAID.X ;  /* 0x00000000000a7919 */ /* 0x000ea20000002500 */
[C---:B------:R-:W-:Y:S01]  /*0070*/  VIADD R0, R7.reuse, 0x103f ;  /* 0x0000103f07007836 */ /* 0x040fe20000000000 */
[----:B------:R-:W3:Y:S01]  /*0080*/  S2UR UR5, SR_CgaCtaId ;  /* 0x00000000000579c3 */ /* 0x000ee20000008800 */
[----:B------:R-:W-:Y:S01]  /*0090*/  VIADD R7, R7, 0x1000 ;  /* 0x0000100007077836 */ /* 0x000fe20000000000 */
[----:B------:R-:W-:Y:S01]  /*00a0*/  UMOV UR4, 0x400 ;  /* 0x0000040000047882 */ /* 0x000fe20000000000 */
[----:B------:R-:W-:Y:S01]  /*00b0*/  ULDC.64 UR16, c[0x0][0x208] ;  /* 0x0000820000107ab9 */ /* 0x000fe20000000a00 */
[----:B------:R-:W-:Y:S02]  /*00c0*/  SHF.R.S32.HI R3, RZ, 0x1f, R0 ;  /* 0x0000001fff037819 */ /* 0x000fe40000011400 */
[----:B------:R-:W-:Y:S02]  /*00d0*/  CS2R R24, SRZ ;  /* 0x0000000000187805 */ /* 0x000fe4000001ff00 */
[----:B------:R-:W-:-:S02]  /*00e0*/  IABS R12, R7 ;  /* 0x00000007000c7213 */ /* 0x000fc40000000000 */
[----:B------:R-:W-:Y:S02]  /*00f0*/  CS2R R26, SRZ ;  /* 0x00000000001a7805 */ /* 0x000fe4000001ff00 */
[----:B------:R-:W-:Y:S02]  /*0100*/  LEA.HI R3, R3, R0, RZ, 0x6 ;  /* 0x0000000003037211 */ /* 0x000fe400078f30ff */
[----:B------:R-:W-:Y:S02]  /*0110*/  CS2R R28, SRZ ;  /* 0x00000000001c7805 */ /* 0x000fe4000001ff00 */
[----:B------:R-:W-:Y:S02]  /*0120*/  CS2R R30, SRZ ;  /* 0x00000000001e7805 */ /* 0x000fe4000001ff00 */
[----:B------:R-:W-:Y:S02]  /*0130*/  CS2R R36, SRZ ;  /* 0x0000000000247805 */ /* 0x000fe4000001ff00 */
[----:B------:R-:W-:-:S02]  /*0140*/  CS2R R38, SRZ ;  /* 0x0000000000267805 */ /* 0x000fc4000001ff00 */
[----:B------:R-:W-:Y:S02]  /*0150*/  CS2R R40, SRZ ;  /* 0x0000000000287805 */ /* 0x000fe4000001ff00 */
[----:B------:R-:W-:Y:S02]  /*0160*/  CS2R R42, SRZ ;  /* 0x00000000002a7805 */ /* 0x000fe4000001ff00 */
[----:B------:R-:W-:Y:S02]  /*0170*/  CS2R R44, SRZ ;  /* 0x00000000002c7805 */ /* 0x000fe4000001ff00 */
[----:B------:R-:W-:Y:S02]  /*0180*/  CS2R R46, SRZ ;  /* 0x00000000002e7805 */ /* 0x000fe4000001ff00 */
[----:B------:R-:W-:Y:S02]  /*0190*/  CS2R R48, SRZ ;  /* 0x0000000000307805 */ /* 0x000fe4000001ff00 */
[----:B------:R-:W-:-:S02]  /*01a0*/  CS2R R50, SRZ ;  /* 0x0000000000327805 */ /* 0x000fc4000001ff00 */
[----:B------:R-:W-:Y:S02]  /*01b0*/  CS2R R52, SRZ ;  /* 0x0000000000347805 */ /* 0x000fe4000001ff00 */
[----:B------:R-:W-:Y:S01]  /*01c0*/  CS2R R54, SRZ ;  /* 0x0000000000367805 */ /* 0x000fe2000001ff00 */
[----:B------:R-:W-:Y:S01]  /*01d0*/  UMOV UR14, 0xffffffff ;  /* 0xffffffff000e7882 */ /* 0x000fe20000000000 */
[----:B---3--:R-:W-:-:S03]  /*01e0*/  UPRMT UR5, UR5, 0x654, UR4 ;  /* 0x0000065405057896 */ /* 0x008fc60008000004 */
[----:B------:R-:W-:Y:S01]  /*01f0*/  UMOV UR4, URZ ;  /* 0x0000003f00047c82 */ /* 0x000fe20008000000 */
[C---:B--2---:R-:W-:Y:S01]  /*0200*/  IMAD.HI R2, R10.reuse, 0x2aaaaaab, RZ ;  /* 0x2aaaaaab0a027827 */ /* 0x044fe200078e02ff */
[----:B------:R-:W-:Y:S02]  /*0210*/  IABS R11, R10 ;  /* 0x0000000a000b7213 */ /* 0x000fe40000000000 */
[----:B------:R-:W-:Y:S02]  /*0220*/  ISETP.GE.AND P1, PT, R10, RZ, PT ;  /* 0x000000ff0a00720c */ /* 0x000fe40003f26270 */
[----:B------:R-:W-:-:S04]  /*0230*/  SHF.R.U32.HI R5, RZ, 0x1f, R2 ;  /* 0x0000001fff057819 */ /* 0x000fc80000011602 */
[----:B------:R-:W-:-:S05]  /*0240*/  LEA.HI.SX32 R5, R2, R5, 0x1a ;  /* 0x0000000502057211 */ /* 0x000fca00078fd2ff */
[C---:B------:R-:W-:Y:S02]  /*0250*/  IMAD.SHL.U32 R0, R5.reuse, 0x8, RZ ;  /* 0x0000000805007824 */ /* 0x040fe400078e00ff */
[----:B------:R-:W-:-:S03]  /*0260*/  IMAD R13, R5, -0x180, R10 ;  /* 0xfffffe80050d7824 */ /* 0x000fc600078e020a */
[----:B------:R-:W-:Y:S02]  /*0270*/  LEA.HI.SX32 R3, R3, -R0, 0x1a ;  /* 0x8000000003037211 */ /* 0x000fe400078fd2ff */
[----:B------:R-:W-:Y:S02]  /*0280*/  IABS R5, R13 ;  /* 0x0000000d00057213 */ /* 0x000fe40000000000 */
[----:B------:R-:W-:-:S04]  /*0290*/  VIMNMX R4, R3, 0x8, PT ;  /* 0x0000000803047848 */ /* 0x000fc80003fe0100 */
[----:B------:R-:W-:-:S04]  /*02a0*/  IABS R15, R4 ;  /* 0x00000004000f7213 */ /* 0x000fc80000000000 */
[----:B------:R-:W2:Y:S08]  /*02b0*/  I2F.RP R6, R15 ;  /* 0x0000000f00067306 */ /* 0x000eb00000209400 */
[----:B--2---:R-:W2:Y:S02]  /*02c0*/  MUFU.RCP R6, R6 ;  /* 0x0000000600067308 */ /* 0x004ea40000001000 */
[----:B--2---:R-:W-:-:S06]  /*02d0*/  VIADD R2, R6, 0xffffffe ;  /* 0x0ffffffe06027836 */ /* 0x004fcc0000000000 */
[----:B------:R2:W3:Y:S02]  /*02e0*/  F2I.FTZ.U32.TRUNC.NTZ R3, R2 ;  /* 0x0000000200037305 */ /* 0x0004e4000021f000 */
[----:B--2---:R-:W-:Y:S02]  /*02f0*/  IMAD.MOV.U32 R2, RZ, RZ, RZ ;  /* 0x000000ffff027224 */ /* 0x004fe400078e00ff */
[----:B---3--:R-:W-:-:S04]  /*0300*/  IMAD.MOV R8, RZ, RZ, -R3 ;  /* 0x000000ffff087224 */ /* 0x008fc800078e0a03 */
[----:B------:R-:W-:Y:S01]  /*0310*/  IMAD R9, R8, R15, RZ ;  /* 0x0000000f08097224 */ /* 0x000fe200078e02ff */
[----:B------:R-:W-:-:S03]  /*0320*/  IABS R8, R4 ;  /* 0x0000000400087213 */ /* 0x000fc60000000000 */
[----:B------:R-:W-:Y:S02]  /*0330*/  IMAD.HI.U32 R6, R3, R9, R2 ;  /* 0x0000000903067227 */ /* 0x000fe400078e0002 */
[----:B------:R-:W2:Y:S02]  /*0340*/  S2R R9, SR_TID.X ;  /* 0x0000000000097919 */ /* 0x000ea40000002100 */
[----:B------:R-:W-:Y:S02]  /*0350*/  IMAD.MOV.U32 R3, RZ, RZ, R11 ;  /* 0x000000ffff037224 */ /* 0x000fe400078e000b */
[----:B------:R-:W-:Y:S02]  /*0360*/  IMAD.MOV R11, RZ, RZ, -R8 ;  /* 0x000000ffff0b7224 */ /* 0x000fe400078e0a08 */
[----:B------:R-:W-:Y:S01]  /*0370*/  IMAD.HI.U32 R2, R6, R3, RZ ;  /* 0x0000000306027227 */ /* 0x000fe200078e00ff */
[----:B------:R-:W3:Y:S03]  /*0380*/  I2F.RP R8, R12 ;  /* 0x0000000c00087306 */ /* 0x000ee60000209400 */
[----:B------:R-:W-:-:S02]  /*0390*/  IMAD R2, R2, R11, R3 ;  /* 0x0000000b02027224 */ /* 0x000fc400078e0203 */
[----:B------:R-:W-:-:S03]  /*03a0*/  IMAD.HI.U32 R6, R6, R5, RZ ;  /* 0x0000000506067227 */ /* 0x000fc600078e00ff */
[----:B------:R-:W-:Y:S01]  /*03b0*/  ISETP.GT.U32.AND P0, PT, R15, R2, PT ;  /* 0x000000020f00720c */ /* 0x000fe20003f04070 */
[----:B---3--:R-:W3:-:S12]  /*03c0*/  MUFU.RCP R8, R8 ;  /* 0x0000000800087308 */ /* 0x008ed80000001000 */
[----:B------:R-:W-:-:S05]  /*03d0*/  @!P0 IMAD.IADD R2, R2, 0x1, -R15 ;  /* 0x0000000102028824 */ /* 0x000fca00078e0a0f */
[----:B------:R-:W-:Y:S01]  /*03e0*/  ISETP.GT.U32.AND P0, PT, R15, R2, PT ;  /* 0x000000020f00720c */ /* 0x000fe20003f04070 */
[----:B---3--:R-:W-:Y:S02]  /*03f0*/  VIADD R3, R8, 0xffffffe ;  /* 0x0ffffffe08037836 */ /* 0x008fe40000000000 */
[----:B------:R-:W-:Y:S01]  /*0400*/  IMAD R8, R6, R11, R5 ;  /* 0x0000000b06087224 */ /* 0x000fe200078e0205 */
[----:B------:R-:W-:-:S03]  /*0410*/  LOP3.LUT R5, RZ, R4, RZ, 0x33, !PT ;  /* 0x00000004ff057212 */ /* 0x000fc600078e33ff */
[----:B------:R-:W3:Y:S01]  /*0420*/  F2I.FTZ.U32.TRUNC.NTZ R3, R3 ;  /* 0x0000000300037305 */ /* 0x000ee2000021f000 */
[----:B------:R-:W-:-:S05]  /*0430*/  ISETP.GT.U32.AND P3, PT, R15, R8, PT ;  /* 0x000000080f00720c */ /* 0x000fca0003f64070 */
[----:B------:R-:W-:Y:S01]  /*0440*/  @!P0 IMAD.IADD R2, R2, 0x1, -R15 ;  /* 0x0000000102028824 */ /* 0x000fe200078e0a0f */
[----:B------:R-:W-:Y:S02]  /*0450*/  ISETP.NE.AND P0, PT, R4, RZ, PT ;  /* 0x000000ff0400720c */ /* 0x000fe40003f05270 */
[----:B------:R-:W-:Y:S01]  /*0460*/  LOP3.LUT R4, R13, R4, RZ, 0x3c, !PT ;  /* 0x000000040d047212 */ /* 0x000fe200078e3cff */
[----:B------:R-:W-:-:S03]  /*0470*/  @!P1 IMAD.MOV R2, RZ, RZ, -R2 ;  /* 0x000000ffff029224 */ /* 0x000fc600078e0a02 */
[----:B------:R-:W-:Y:S02]  /*0480*/  ISETP.GE.AND P1, PT, R4, RZ, PT ;  /* 0x000000ff0400720c */ /* 0x000fe40003f26270 */
[----:B------:R-:W-:Y:S02]  /*0490*/  SEL R11, R5, R2, !P0 ;  /* 0x00000002050b7207 */ /* 0x000fe40004000000 */
[----:B--2---:R-:W-:Y:S01]  /*04a0*/  SHF.R.U32.HI R2, RZ, 0x2, R9 ;  /* 0x00000002ff027819 */ /* 0x004fe20000011609 */
[----:B---3--:R-:W-:Y:S02]  /*04b0*/  IMAD.MOV R17, RZ, RZ, -R3 ;  /* 0x000000ffff117224 */ /* 0x008fe400078e0a03 */
[----:B------:R-:W-:Y:S01]  /*04c0*/  IMAD.IADD R10, R0, 0x1, R11 ;  /* 0x00000001000a7824 */ /* 0x000fe200078e020b */
[----:B------:R-:W-:Y:S01]  /*04d0*/  SGXT.U32 R11, R2, 0x5 ;  /* 0x00000005020b781a */ /* 0x000fe20000000000 */
[----:B------:R-:W-:Y:S01]  /*04e0*/  IMAD R17, R17, R12, RZ ;  /* 0x0000000c11117224 */ /* 0x000fe200078e02ff */
[----:B------:R-:W-:Y:S01]  /*04f0*/  IABS R0, R7 ;  /* 0x0000000700007213 */ /* 0x000fe20000000000 */
[----:B------:R-:W-:-:S02]  /*0500*/  IMAD.SHL.U32 R10, R10, 0x40, RZ ;  /* 0x000000400a0a7824 */ /* 0x000fc400078e00ff */
[----:B------:R-:W-:Y:S02]  /*0510*/  IMAD.MOV.U32 R2, RZ, RZ, RZ ;  /* 0x000000ffff027224 */ /* 0x000fe400078e00ff */
[----:B------:R-:W-:Y:S01]  /*0520*/  @!P3 IMAD.IADD R8, R8, 0x1, -R15 ;  /* 0x000000010808b824 */ /* 0x000fe200078e0a0f */
[----:B------:R-:W-:Y:S01]  /*0530*/  LOP3.LUT R14, R10, R11, RZ, 0xfc, !PT ;  /* 0x0000000b0a0e7212 */ /* 0x000fe200078efcff */
[----:B------:R-:W-:Y:S01]  /*0540*/  IMAD.HI.U32 R2, R3, R17, R2 ;  /* 0x0000001103027227 */ /* 0x000fe200078e0002 */
[----:B------:R-:W-:Y:S02]  /*0550*/  LOP3.LUT R16, R10, 0x20, R11, 0xfe, !PT ;  /* 0x000000200a107812 */ /* 0x000fe400078efe0b */
[----:B------:R-:W-:Y:S01]  /*0560*/  IABS R13, R14 ;  /* 0x0000000e000d7213 */ /* 0x000fe20000000000 */
[----:B------:R-:W-:Y:S01]  /*0570*/  @!P3 VIADD R6, R6, 0x1 ;  /* 0x000000010606b836 */ /* 0x000fe20000000000 */
[----:B------:R-:W-:Y:S01]  /*0580*/  ISETP.GE.U32.AND P2, PT, R8, R15, PT ;  /* 0x0000000f0800720c */ /* 0x000fe20003f46070 */
[----:B------:R-:W-:Y:S01]  /*0590*/  IMAD.MOV R15, RZ, RZ, -R0 ;  /* 0x000000ffff0f7224 */ /* 0x000fe200078e0a00 */
[----:B------:R-:W-:Y:S01]  /*05a0*/  IABS R3, R16 ;  /* 0x0000001000037213 */ /* 0x000fe20000000000 */
[----:B------:R-:W-:Y:S01]  /*05b0*/  IMAD.HI.U32 R0, R2, R13, RZ ;  /* 0x0000000d02007227 */ /* 0x000fe200078e00ff */
[----:B------:R-:W-:-:S03]  /*05c0*/  LOP3.LUT R8, R11, 0x20, RZ, 0xfc, !PT ;  /* 0x000000200b087812 */ /* 0x000fc600078efcff */
[----:B------:R-:W-:-:S04]  /*05d0*/  IMAD.HI.U32 R2, R2, R3, RZ ;  /* 0x0000000302027227 */ /* 0x000fc800078e00ff */
[-C--:B------:R-:W-:Y:S02]  /*05e0*/  IMAD R13, R0, R15.reuse, R13 ;  /* 0x0000000f000d7224 */ /* 0x080fe400078e020d */
[----:B------:R-:W-:Y:S01]  /*05f0*/  IMAD R15, R2, R15, R3 ;  /* 0x0000000f020f7224 */ /* 0x000fe200078e0203 */
[----:B------:R-:W-:Y:S01]  /*0600*/  SHF.R.U32.HI R3, RZ, 0x3, R9 ;  /* 0x00000003ff037819 */ /* 0x000fe20000011609 */
[----:B------:R-:W-:Y:S01]  /*0610*/  @P2 VIADD R6, R6, 0x1 ;  /* 0x0000000106062836 */ /* 0x000fe20000000000 */
[C---:B------:R-:W-:Y:S01]  /*0620*/  ISETP.GT.U32.AND P2, PT, R12.reuse, R13, PT ;  /* 0x0000000d0c00720c */ /* 0x040fe20003f44070 */
[----:B------:R-:W-:Y:S01]  /*0630*/  IMAD.SHL.U32 R0, R9, 0x8, RZ ;  /* 0x0000000809007824 */ /* 0x000fe200078e00ff */
[----:B------:R-:W-:Y:S01]  /*0640*/  ISETP.GT.U32.AND P3, PT, R12, R15, PT ;  /* 0x0000000f0c00720c */ /* 0x000fe20003f64070 */
[----:B------:R-:W-:Y:S01]  /*0650*/  @!P1 IMAD.MOV R6, RZ, RZ, -R6 ;  /* 0x000000ffff069224 */ /* 0x000fe200078e0a06 */
[----:B------:R-:W-:Y:S02]  /*0660*/  SGXT.U32 R3, R3, 0x4 ;  /* 0x000000040303781a */ /* 0x000fe40000000000 */
[----:B------:R-:W-:-:S02]  /*0670*/  LOP3.LUT R2, R0, 0x18, R9, 0x48, !PT ;  /* 0x0000001800027812 */ /* 0x000fc400078e4809 */
[----:B------:R-:W-:Y:S02]  /*0680*/  SEL R5, R5, R6, !P0 ;  /* 0x0000000605057207 */ /* 0x000fe40004000000 */
[----:B------:R-:W-:Y:S01]  /*0690*/  LOP3.LUT R4, R10, R3, RZ, 0xfc, !PT ;  /* 0x000000030a047212 */ /* 0x000fe200078efcff */
[----:B------:R-:W-:Y:S01]  /*06a0*/  IMAD R8, R8, 0x20, R2 ;  /* 0x0000002008087824 */ /* 0x000fe200078e0202 */
[----:B------:R-:W-:Y:S01]  /*06b0*/  ISETP.GE.AND P1, PT, R14, RZ, PT ;  /* 0x000000ff0e00720c */ /* 0x000fe20003f26270 */
[--C-:B------:R-:W-:Y:S02]  /*06c0*/  @!P2 IMAD.IADD R13, R13, 0x1, -R12.reuse ;  /* 0x000000010d0da824 */ /* 0x100fe400078e0a0c */
[----:B------:R-:W-:Y:S01]  /*06d0*/  @!P3 IMAD.IADD R15, R15, 0x1, -R12 ;  /* 0x000000010f0fb824 */ /* 0x000fe200078e0a0c */
[----:B------:R-:W-:Y:S01]  /*06e0*/  ISETP.GE.AND P3, PT, R16, RZ, PT ;  /* 0x000000ff1000720c */ /* 0x000fe20003f66270 */
[----:B------:R-:W-:Y:S01]  /*06f0*/  IMAD.SHL.U32 R5, R5, 0x40, RZ ;  /* 0x0000004005057824 */ /* 0x000fe200078e00ff */
[C---:B------:R-:W-:Y:S01]  /*0700*/  ISETP.GT.U32.AND P0, PT, R12.reuse, R13, PT ;  /* 0x0000000d0c00720c */ /* 0x040fe20003f04070 */
[----:B------:R-:W-:Y:S01]  /*0710*/  IMAD R6, R11, 0x20, R2 ;  /* 0x000000200b067824 */ /* 0x000fe200078e0202 */
[----:B------:R-:W-:Y:S01]  /*0720*/  ISETP.GT.U32.AND P2, PT, R12, R15, PT ;  /* 0x0000000f0c00720c */ /* 0x000fe20003f44070 */
[----:B------:R-:W2:Y:S01]  /*0730*/  LDC.64 R2, c[0x0][0x218] ;  /* 0x00008600ff027b82 */ /* 0x000ea20000000a00 */
[----:B------:R-:W-:-:S02]  /*0740*/  LOP3.LUT R18, R5, R11, RZ, 0xfc, !PT ;  /* 0x0000000b05127212 */ /* 0x000fc400078efcff */
[----:B------:R-:W-:Y:S02]  /*0750*/  LOP3.LUT R20, R5, 0x20, R11, 0xfe, !PT ;  /* 0x0000002005147812 */ /* 0x000fe400078efe0b */
[----:B------:R-:W-:Y:S01]  /*0760*/  LEA R35, R8, UR5, 0x1 ;  /* 0x0000000508237c11 */ /* 0x000fe2000f8e08ff */
[----:B------:R-:W-:Y:S02]  /*0770*/  IMAD.HI R14, R18, 0x2aaaaaab, RZ ;  /* 0x2aaaaaab120e7827 */ /* 0x000fe400078e02ff */
[----:B------:R-:W3:Y:S02]  /*0780*/  LDC.64 R10, c[0x0][0x210] ;  /* 0x00008400ff0a7b82 */ /* 0x000ee40000000a00 */
[----:B------:R-:W-:Y:S01]  /*0790*/  IMAD.HI R16, R20, 0x2aaaaaab, RZ ;  /* 0x2aaaaaab14107827 */ /* 0x000fe200078e02ff */
[----:B------:R-:W-:-:S03]  /*07a0*/  SHF.R.U32.HI R17, RZ, 0x1f, R14 ;  /* 0x0000001fff117819 */ /* 0x000fc6000001160e */
[----:B------:R-:W-:Y:S01]  /*07b0*/  @!P0 IMAD.IADD R13, R13, 0x1, -R12 ;  /* 0x000000010d0d8824 */ /* 0x000fe200078e0a0c */
[----:B------:R-:W-:Y:S01]  /*07c0*/  SHF.R.U32.HI R19, RZ, 0x1f, R16 ;  /* 0x0000001fff137819 */ /* 0x000fe20000011610 */
[----:B------:R-:W-:Y:S01]  /*07d0*/  @!P2 IMAD.IADD R15, R15, 0x1, -R12 ;  /* 0x000000010f0fa824 */ /* 0x000fe200078e0a0c */
[----:B------:R-:W-:Y:S01]  /*07e0*/  LEA.HI R17, R14, R17, RZ, 0x17 ;  /* 0x000000110e117211 */ /* 0x000fe200078fb8ff */
[----:B------:R-:W-:Y:S01]  /*07f0*/  @!P1 IMAD.MOV R13, RZ, RZ, -R13 ;  /* 0x000000ffff0d9224 */ /* 0x000fe200078e0a0d */
[----:B------:R-:W-:Y:S01]  /*0800*/  LEA.HI R19, R16, R19, RZ, 0x17 ;  /* 0x0000001310137211 */ /* 0x000fe200078fb8ff */
[----:B------:R-:W-:Y:S01]  /*0810*/  @!P3 IMAD.MOV R15, RZ, RZ, -R15 ;  /* 0x000000ffff0fb224 */ /* 0x000fe200078e0a0f */
[----:B------:R-:W-:Y:S01]  /*0820*/  ISETP.NE.AND P0, PT, R7, RZ, PT ;  /* 0x000000ff0700720c */ /* 0x000fe20003f05270 */
[----:B------:R-:W-:Y:S01]  /*0830*/  IMAD R17, R17, -0xc00, R18 ;  /* 0xfffff40011117824 */ /* 0x000fe200078e0212 */
[----:B------:R-:W-:Y:S01]  /*0840*/  LOP3.LUT R14, RZ, R7, RZ, 0x33, !PT ;  /* 0x00000007ff0e7212 */ /* 0x000fe200078e33ff */
[----:B------:R-:W-:Y:S01]  /*0850*/  IMAD R19, R19, -0xc00, R20 ;  /* 0xfffff40013137824 */ /* 0x000fe200078e0214 */
[----:B------:R-:W-:Y:S01]  /*0860*/  LOP3.LUT R12, R0, 0x18, RZ, 0xc0, !PT ;  /* 0x00000018000c7812 */ /* 0x000fe200078ec0ff */
[----:B------:R-:W-:Y:S01]  /*0870*/  IMAD.MOV.U32 R20, RZ, RZ, RZ ;  /* 0x000000ffff147224 */ /* 0x000fe200078e00ff */
[----:B------:R-:W-:-:S02]  /*0880*/  SEL R13, R14, R13, !P0 ;  /* 0x0000000d0e0d7207 */ /* 0x000fc40004000000 */
[----:B------:R-:W-:Y:S01]  /*0890*/  SEL R15, R14, R15, !P0 ;  /* 0x0000000f0e0f7207 */ /* 0x000fe20004000000 */
[--C-:B------:R-:W-:Y:S02]  /*08a0*/  IMAD R17, R17, 0xc00, R12.reuse ;  /* 0x00000c0011117824 */ /* 0x100fe400078e020c */
[--C-:B------:R-:W-:Y:S02]  /*08b0*/  IMAD R21, R19, 0xc00, R12.reuse ;  /* 0x00000c0013157824 */ /* 0x100fe400078e020c */
[--C-:B------:R-:W-:Y:S02]  /*08c0*/  IMAD R13, R13, 0xc00, R12.reuse ;  /* 0x00000c000d0d7824 */ /* 0x100fe400078e020c */
[----:B------:R-:W-:Y:S02]  /*08d0*/  IMAD R15, R15, 0xc00, R12 ;  /* 0x00000c000f0f7824 */ /* 0x000fe400078e020c */
[----:B--2---:R-:W-:-:S04]  /*08e0*/  IMAD.WIDE R32, R17, 0x2, R2 ;  /* 0x0000000211207825 */ /* 0x004fc800078e0202 */
[----:B------:R-:W-:Y:S01]  /*08f0*/  IMAD.WIDE R2, R21, 0x2, R2 ;  /* 0x0000000215027825 */ /* 0x000fe200078e0202 */
[----:B------:R-:W-:Y:S02]  /*0900*/  LEA R21, R6, UR5, 0x1 ;  /* 0x0000000506157c11 */ /* 0x000fe4000f8e08ff */
[----:B------:R-:W-:Y:S01]  /*0910*/  IADD3 R12, P1, R32, 0x40, RZ ;  /* 0x00000040200c7810 */ /* 0x000fe20007f3e0ff */
[----:B---3--:R-:W-:-:S04]  /*0920*/  IMAD.WIDE R18, R13, 0x2, R10 ;  /* 0x000000020d127825 */ /* 0x008fc800078e020a */
[----:B------:R-:W-:Y:S01]  /*0930*/  IMAD.WIDE R22, R15, 0x2, R10 ;  /* 0x000000020f167825 */ /* 0x000fe200078e020a */
[----:B------:R-:W-:Y:S01]  /*0940*/  @!PT LDS RZ, [RZ] ;  /* 0x00000000fffff984 */ /* 0x000fe20000000800 */
[----:B------:R-:W-:Y:S01]  /*0950*/  @!PT LDS RZ, [RZ] ;  /* 0x00000000fffff984 */ /* 0x000fe20000000800 */
[----:B------:R-:W-:Y:S01]  /*0960*/  @!PT LDS RZ, [RZ] ;  /* 0x00000000fffff984 */ /* 0x000fe20000000800 */
[----:B------:R2:W-:Y:S01]  /*0970*/  LDGSTS.E.BYPASS.128 [R21], desc[UR16][R18.64] ;  /* 0x0000000012157fae */ /* 0x0005e2000b901c50 */
[----:B------:R-:W-:Y:S02]  /*0980*/  IADD3 R10, P2, R18, 0x40, RZ ;  /* 0x00000040120a7810 */ /* 0x000fe40007f5e0ff */
[----:B------:R-:W-:Y:S01]  /*0990*/  IMAD.X R13, RZ, RZ, R33, P1 ;  /* 0x000000ffff0d7224 */ /* 0x000fe200008e0621 */
[----:B------:R3:W-:Y:S01]  /*09a0*/  LDGSTS.E.BYPASS.128 [R35], desc[UR16][R22.64] ;  /* 0x0000000016237fae */ /* 0x0007e2000b901c50 */
[----:B------:R-:W-:Y:S01]  /*09b0*/  IADD3 R11, P0, R22, 0x40, RZ ;  /* 0x00000040160b7810 */ /* 0x000fe20007f1e0ff */
[----:B------:R-:W-:Y:S02]  /*09c0*/  IMAD.X R17, RZ, RZ, R19, P2 ;  /* 0x000000ffff117224 */ /* 0x000fe400010e0613 */
[----:B------:R-:W0:Y:S02]  /*09d0*/  LDGDEPBAR ;  /* 0x00000000000079af */ /* 0x000e240000000000 */
[----:B------:R-:W-:Y:S01]  /*09e0*/  IMAD.X R14, RZ, RZ, R23, P0 ;  /* 0x000000ffff0e7224 */ /* 0x000fe200000e0617 */
[----:B------:R-:W-:Y:S01]  /*09f0*/  IADD3 R15, P0, R2, 0x40, RZ ;  /* 0x00000040020f7810 */ /* 0x000fe20007f1e0ff */
[----:B------:R4:W-:Y:S01]  /*0a00*/  LDGSTS.E.BYPASS.128 [R21+0x2000], desc[UR16][R32.64] ;  /* 0x0200000020157fae */ /* 0x0009e2000b901c50 */
[----:B--2---:R-:W-:-:S02]  /*0a10*/  SHF.R.U32.HI R19, RZ, 0x5, R9 ;  /* 0x00000005ff137819 */ /* 0x004fc40000011609 */
[----:B------:R-:W-:Y:S01]  /*0a20*/  SHF.R.U32.HI R18, RZ, 0x3, R9 ;  /* 0x00000003ff127819 */ /* 0x000fe20000011609 */
[----:B------:R2:W-:Y:S01]  /*0a30*/  LDGSTS.E.BYPASS.128 [R35+0x2000], desc[UR16][R2.64] ;  /* 0x0200000002237fae */ /* 0x0005e2000b901c50 */
[----:B------:R-:W-:Y:S01]  /*0a40*/  IMAD.X R16, RZ, RZ, R3, P0 ;  /* 0x000000ffff107224 */ /* 0x000fe200000e0603 */
[----:B---3--:R-:W-:Y:S02]  /*0a50*/  LOP3.LUT R22, R19, 0x7fffffc, RZ, 0xc0, !PT ;  /* 0x07fffffc13167812 */ /* 0x008fe400078ec0ff */
[----:B------:R-:W0:Y:S01]  /*0a60*/  LDGDEPBAR ;  /* 0x00000000000079af */ /* 0x000e220000000000 */
[----:B----4-:R-:W-:Y:S02]  /*0a70*/  CS2R R32, SRZ ;  /* 0x0000000000207805 */ /* 0x010fe4000001ff00 */
[----:B--2---:R-:W-:-:S07]  /*0a80*/  CS2R R34, SRZ ;  /* 0x0000000000227805 */ /* 0x004fce000001ff00 */
.L_x_0:
[----:B--2---:R-:W2:Y:S01]  /*0a90*/  SHFL.IDX PT, R2, R22, RZ, 0x1f ;  /* 0x00001fff16027589 */ /* 0x004ea200000e0000 */
[----:B------:R-:W-:Y:S01]  /*0aa0*/  UIADD3 UR14, UR14, 0x1, URZ ;  /* 0x000000010e0e7890 */ /* 0x000fe2000fffe03f */
[----:B------:R-:W-:-:S04]  /*0ab0*/  DEPBAR.LE SB0, 0x0 ;  /* 0x000080000000791a */ /* 0x000fc80000000000 */
[----:B------:R-:W-:Y:S01]  /*0ac0*/  UISETP.GE.AND UP0, UPT, UR14, 0x2, UPT ;  /* 0x000000020e00788c */ /* 0x000fe2000bf06270 */
[----:B------:R-:W-:Y:S01]  /*0ad0*/  BAR.SYNC.DEFER_BLOCKING 0x0 ;  /* 0x0000000000007b1d */ /* 0x000fe20000010000 */
[----:B------:R-:W-:Y:S01]  /*0ae0*/  UIADD3 UR4, UR4, 0x1, URZ ;  /* 0x0000000104047890 */ /* 0x000fe2000fffe03f */
[C---:B------:R-:W-:Y:S01]  /*0af0*/  ISETP.GE.U32.AND P0, PT, R20.reuse, 0xbe0, PT ;  /* 0x00000be01400780c */ /* 0x040fe20003f06070 */
[----:B------:R-:W-:Y:S01]  /*0b00*/  USEL UR14, UR14, URZ, !UP0 ;  /* 0x0000003f0e0e7287 */ /* 0x000fe2000c000000 */
[----:B------:R-:W-:Y:S02]  /*0b10*/  IMAD.MOV.U32 R3, RZ, RZ, R17 ;  /* 0x000000ffff037224 */ /* 0x000fe400078e0011 */
[----:B------:R-:W-:Y:S01]  /*0b20*/  UMOV UR11, 0x80000020 ;  /* 0x80000020000b7882 */ /* 0x000fe20000000000 */
[----:B------:R-:W-:Y:S01]  /*0b30*/  VIADD R20, R20, 0x20 ;  /* 0x0000002014147836 */ /* 0x000fe20000000000 */
[----:B--2---:R-:W-:Y:S01]  /*0b40*/  R2UR UR6, R2 ;  /* 0x00000000020672ca */ /* 0x004fe200000e0000 */
[----:B------:R-:W-:Y:S01]  /*0b50*/  IMAD.MOV.U32 R2, RZ, RZ, R10 ;  /* 0x000000ffff027224 */ /* 0x000fe200078e000a */
[----:B------:R-:W-:Y:S01]  /*0b60*/  IADD3 R10, P4, R10, 0x40, RZ ;  /* 0x000000400a0a7810 */ /* 0x000fe20007f9e0ff */
[----:B------:R-:W-:-:S04]  /*0b70*/  WARPGROUP.ARRIVE ;  /* 0x00000000000079c5 */ /* 0x000fc80000000000 */
[----:B------:R-:W-:-:S06]  /*0b80*/  IMAD.X R17, RZ, RZ, R17, P4 ;  /* 0x000000ffff117224 */ /* 0x000fcc00020e0611 */
[----:B------:R-:W-:Y:S02]  /*0b90*/  USHF.L.U32 UR7, UR6, 0x6, URZ ;  /* 0x0000000606077899 */ /* 0x000fe4000800063f */
[----:B------:R-:W-:Y:S02]  /*0ba0*/  ULEA UR6, UR14, UR5, 0xc ;  /* 0x000000050e067291 */ /* 0x000fe4000f8e603f */
[----:B------:R-:W-:Y:S02]  /*0bb0*/  ULOP3.LUT UR7, UR7, 0xc0, URZ, 0xc0, !UPT ;  /* 0x000000c007077892 */ /* 0x000fe4000f8ec03f */
[----:B------:R-:W-:Y:S02]  /*0bc0*/  USHF.R.U32.HI UR8, URZ, 0x4, UR6 ;  /* 0x000000043f087899 */ /* 0x000fe40008011606 */
[----:B------:R-:W-:Y:S02]  /*0bd0*/  UIADD3 UR6, UR6, 0x2000, URZ ;  /* 0x0000200006067890 */ /* 0x000fe4000fffe03f */
[----:B------:R-:W-:-:S02]  /*0be0*/  ULOP3.LUT UR8, UR8, 0x3fff, URZ, 0xc0, !UPT ;  /* 0x00003fff08087892 */ /* 0x000fc4000f8ec03f */
[----:B------:R-:W-:Y:S02]  /*0bf0*/  USHF.R.U32.HI UR6, URZ, 0x4, UR6 ;  /* 0x000000043f067899 */ /* 0x000fe40008011606 */
[----:B------:R-:W-:Y:S02]  /*0c00*/  UIADD3 UR12, UP0, UR7, UR8, URZ ;  /* 0x00000008070c7290 */ /* 0x000fe4000ff1e03f */
[----:B------:R-:W-:Y:S02]  /*0c10*/  ULOP3.LUT UR6, UR6, 0x3fff, URZ, 0xc0, !UPT ;  /* 0x00003fff06067892 */ /* 0x000fe4000f8ec03f */
[----:B------:R-:W-:Y:S02]  /*0c20*/  UIADD3.X UR13, URZ, URZ, URZ, UP0, !UPT ;  /* 0x0000003f3f0d7290 */ /* 0x000fe400087fe43f */
[----:B------:R-:W-:Y:S02]  /*0c30*/  ULOP3.LUT UR10, UR6, 0x1000000, URZ, 0xfc, !UPT ;  /* 0x01000000060a7892 */ /* 0x000fe4000f8efc3f */
[----:B------:R-:W-:-:S02]  /*0c40*/  ULOP3.LUT UR8, UR12, 0x1000000, URZ, 0xfc, !UPT ;  /* 0x010000000c087892 */ /* 0x000fc4000f8efc3f */
[----:B------:R-:W-:Y:S01]  /*0c50*/  ULOP3.LUT UR9, UR13, 0x80000020, URZ, 0xfc, !UPT ;  /* 0x800000200d097892 */ /* 0x000fe2000f8efc3f */
[----:B------:R-:W-:Y:S01]  /*0c60*/  UMOV UR7, URZ ;  /* 0x0000003f00077c82 */ /* 0x000fe20008000000 */
[----:B------:R-:W-:-:S04]  /*0c70*/  UISETP.GE.AND UP0, UPT, UR4, 0x2, UPT ;  /* 0x000000020400788c */ /* 0x000fc8000bf06270 */
[----:B------:R-:W-:-:S03]  /*0c80*/  USEL UR4, UR4, URZ, !UP0 ;  /* 0x0000003f04047287 */ /* 0x000fc6000c000000 */
[----:B------:R-:W-:Y:S01]  /*0c90*/  HGMMA.64x64x16.F32.BF16 R24, gdesc[UR8], R24 ;  /* 0x00e00000081879f0 */ /* 0x000fe20008701818 */
[----:B------:R-:W-:Y:S01]  /*0ca0*/  UMOV UR8, 0x1000002 ;  /* 0x0100000200087882 */ /* 0x000fe20000000000 */
[----:B------:R-:W-:Y:S02]  /*0cb0*/  UMOV UR9, 0x80000020 ;  /* 0x8000002000097882 */ /* 0x000fe40000000000 */
[----:B------:R-:W-:Y:S02]  /*0cc0*/  UIADD3.64 UR10, UR6, UR8, URZ ;  /* 0x00000008060a7297 */ /* 0x000fe4000fffe03f */
[----:B------:R-:W-:Y:S02]  /*0cd0*/  UIADD3.64 UR8, UR12, UR8, URZ ;  /* 0x000000080c087297 */ /* 0x000fe4000fffe03f */
[----:B------:R-:W-:-:S06]  /*0ce0*/  ULEA UR6, UR4, UR5, 0xc ;  /* 0x0000000504067291 */ /* 0x000fcc000f8e603f */
[----:B------:R-:W-:Y:S02]  /*0cf0*/  LEA R21, R6, UR6, 0x1 ;  /* 0x0000000606157c11 */ /* 0x000fe4000f8e08ff */
[----:B------:R-:W-:Y:S01]  /*0d00*/  LEA R23, R8, UR6, 0x1 ;  /* 0x0000000608177c11 */ /* 0x000fe2000f8e08ff */
[----:B------:R-:W-:Y:S03]  /*0d10*/  HGMMA.64x64x16.F32.BF16 R24, gdesc[UR8], R24, gsb0 ;  /* 0x00e00000081879f0 */ /* 0x000fe60008001818 */
[----:B------:R-:W-:Y:S02]  /*0d20*/  WARPGROUP.DEPBAR.LE gsb0, 0x1 ;  /* 0x00008000000079c5 */ /* 0x000fe40000010100 */
[----:B------:R-:W-:Y:S06]  /*0d30*/  BAR.SYNC.DEFER_BLOCKING 0x0 ;  /* 0x0000000000007b1d */ /* 0x000fec0000010000 */
[----:B------:R-:W-:Y:S01]  /*0d40*/  @!PT LDS RZ, [RZ] ;  /* 0x00000000fffff984 */ /* 0x000fe20000000800 */
[----:B------:R-:W-:Y:S01]  /*0d50*/  @!PT LDS RZ, [RZ] ;  /* 0x00000000fffff984 */ /* 0x000fe20000000800 */
[----:B------:R-:W-:Y:S01]  /*0d60*/  @!PT LDS RZ, [RZ] ;  /* 0x00000000fffff984 */ /* 0x000fe20000000800 */
[----:B------:R2:W-:Y:S02]  /*0d70*/  LDGSTS.E.BYPASS.128 [R21], desc[UR16][R2.64], !P0 ;  /* 0x0000000002157fae */ /* 0x0005e4000c101c50 */
[----:B--2---:R-:W-:Y:S01]  /*0d80*/  IMAD.MOV.U32 R2, RZ, RZ, R11 ;  /* 0x000000ffff027224 */ /* 0x004fe200078e000b */
[----:B------:R-:W-:Y:S01]  /*0d90*/  IADD3 R11, P3, R11, 0x40, RZ ;  /* 0x000000400b0b7810 */ /* 0x000fe20007f7e0ff */
[----:B------:R-:W-:-:S04]  /*0da0*/  IMAD.MOV.U32 R3, RZ, RZ, R14 ;  /* 0x000000ffff037224 */ /* 0x000fc800078e000e */
[----:B------:R-:W-:Y:S01]  /*0db0*/  IMAD.X R14, RZ, RZ, R14, P3 ;  /* 0x000000ffff0e7224 */ /* 0x000fe200018e060e */
[----:B------:R2:W-:Y:S04]  /*0dc0*/  LDGSTS.E.BYPASS.128 [R23], desc[UR16][R2.64], !P0 ;  /* 0x0000000002177fae */ /* 0x0005e8000c101c50 */
[----:B------:R-:W0:Y:S01]  /*0dd0*/  LDGDEPBAR ;  /* 0x00000000000079af */ /* 0x000e220000000000 */
[----:B--2---:R-:W-:Y:S01]  /*0de0*/  IMAD.MOV.U32 R2, RZ, RZ, R12 ;  /* 0x000000ffff027224 */ /* 0x004fe200078e000c */
[----:B------:R-:W-:Y:S01]  /*0df0*/  IADD3 R12, P2, R12, 0x40, RZ ;  /* 0x000000400c0c7810 */ /* 0x000fe20007f5e0ff */
[----:B------:R-:W-:-:S04]  /*0e00*/  IMAD.MOV.U32 R3, RZ, RZ, R13 ;  /* 0x000000ffff037224 */ /* 0x000fc800078e000d */
[----:B------:R-:W-:Y:S01]  /*0e10*/  IMAD.X R13, RZ, RZ, R13, P2 ;  /* 0x000000ffff0d7224 */ /* 0x000fe200010e060d */
[----:B------:R2:W-:Y:S02]  /*0e20*/  LDGSTS.E.BYPASS.128 [R21+0x2000], desc[UR16][R2.64], !P0 ;  /* 0x0200000002157fae */ /* 0x0005e4000c101c50 */
[----:B--2---:R-:W-:Y:S01]  /*0e30*/  IMAD.MOV.U32 R2, RZ, RZ, R15 ;  /* 0x000000ffff027224 */ /* 0x004fe200078e000f */
[----:B------:R-:W-:Y:S01]  /*0e40*/  IADD3 R15, P1, R15, 0x40, RZ ;  /* 0x000000400f0f7810 */ /* 0x000fe20007f3e0ff */
[----:B------:R-:W-:-:S04]  /*0e50*/  IMAD.MOV.U32 R3, RZ, RZ, R16 ;  /* 0x000000ffff037224 */ /* 0x000fc800078e0010 */
[----:B------:R-:W-:Y:S01]  /*0e60*/  IMAD.X R16, RZ, RZ, R16, P1 ;  /* 0x000000ffff107224 */ /* 0x000fe200008e0610 */
[----:B------:R2:W-:Y:S04]  /*0e70*/  LDGSTS.E.BYPASS.128 [R23+0x2000], desc[UR16][R2.64], !P0 ;  /* 0x0200000002177fae */ /* 0x0005e8000c101c50 */
[----:B------:R-:W0:Y:S01]  /*0e80*/  LDGDEPBAR ;  /* 0x00000000000079af */ /* 0x000e220000000000 */
[----:B------:R-:W-:Y:S05]  /*0e90*/  @!P0 BRA `(.L_x_0) ;  /* 0xfffffff800fc8947 */ /* 0x000fea000383ffff */
[----:B------:R-:W-:Y:S02]  /*0ea0*/  WARPGROUP.DEPBAR.LE gsb0, 0x0 ;  /* 0x00008000000079c5 */ /* 0x000fe40000010000 */
[----:B------:R-:W-:-:S04]  /*0eb0*/  DEPBAR.LE SB0, 0x0 ;  /* 0x000080000000791a */ /* 0x000fc80000000000 */
[----:B--2---:R-:W-:Y:S01]  /*0ec0*/  IMAD.SHL.U32 R2, R18, 0x4, RZ ;  /* 0x0000000412027824 */ /* 0x004fe200078e00ff */
[----:B------:R-:W-:Y:S02]  /*0ed0*/  LOP3.LUT R9, R9, 0xf, RZ, 0xc0, !PT ;  /* 0x0000000f09097812 */ /* 0x000fe400078ec0ff */
[----:B------:R-:W-:Y:S02]  /*0ee0*/  LOP3.LUT R19, R19, 0x3, RZ, 0xc0, !PT ;  /* 0x0000000313137812 */ /* 0x000fe400078ec0ff */
[----:B------:R-:W-:Y:S02]  /*0ef0*/  LOP3.LUT R2, R2, 0x8, RZ, 0xc0, !PT ;  /* 0x0000000802027812 */ /* 0x000fe400078ec0ff */
[----:B------:R-:W-:Y:S02]  /*0f00*/  LOP3.LUT R18, R18, 0x3, RZ, 0xc0, !PT ;  /* 0x0000000312127812 */ /* 0x000fe400078ec0ff */
[----:B------:R-:W-:Y:S01]  /*0f10*/  F2FP.BF16.F32.PACK_AB R24, R25, R24 ;  /* 0x000000181918723e */ /* 0x000fe200000010ff */
[----:B------:R-:W-:Y:S01]  /*0f20*/  IMAD R2, R9, 0x48, R2 ;  /* 0x0000004809027824 */ /* 0x000fe200078e0202 */
[----:B------:R-:W-:Y:S01]  /*0f30*/  F2FP.BF16.F32.PACK_AB R25, R27, R26 ;  /* 0x0000001a1b19723e */ /* 0x000fe200000010ff */
[----:B------:R-:W-:Y:S01]  /*0f40*/  IMAD R3, R19, 0x4, R18 ;  /* 0x0000000413037824 */ /* 0x000fe200078e0212 */
[----:B------:R-:W-:Y:S01]  /*0f50*/  F2FP.BF16.F32.PACK_AB R32, R33, R32 ;  /* 0x000000202120723e */ /* 0x000fe200000010ff */
[----:B------:R-:W-:Y:S01]  /*0f60*/  IMAD R19, R19, 0x480, R2 ;  /* 0x0000048013137824 */ /* 0x000fe200078e0202 */
[----:B------:R-:W-:-:S02]  /*0f70*/  F2FP.BF16.F32.PACK_AB R26, R29, R28 ;  /* 0x0000001c1d1a723e */ /* 0x000fc400000010ff */
[----:B------:R-:W-:Y:S02]  /*0f80*/  F2FP.BF16.F32.PACK_AB R27, R31, R30 ;  /* 0x0000001e1f1b723e */ /* 0x000fe400000010ff */
[----:B------:R-:W-:Y:S02]  /*0f90*/  F2FP.BF16.F32.PACK_AB R33, R35, R34 ;  /* 0x000000222321723e */ /* 0x000fe400000010ff */
[----:B------:R-:W-:Y:S02]  /*0fa0*/  F2FP.BF16.F32.PACK_AB R40, R41, R40 ;  /* 0x000000282928723e */ /* 0x000fe400000010ff */
[----:B------:R-:W-:Y:S01]  /*0fb0*/  LEA R20, R19, UR5, 0x1 ;  /* 0x0000000513147c11 */ /* 0x000fe2000f8e08ff */
[----:B------:R-:W-:Y:S01]  /*0fc0*/  BAR.SYNC.DEFER_BLOCKING 0x0 ;  /* 0x0000000000007b1d */ /* 0x000fe20000010000 */
[----:B------:R-:W-:Y:S02]  /*0fd0*/  F2FP.BF16.F32.PACK_AB R34, R37, R36 ;  /* 0x000000242522723e */ /* 0x000fe400000010ff */
[----:B------:R-:W-:-:S02]  /*0fe0*/  F2FP.BF16.F32.PACK_AB R35, R39, R38 ;  /* 0x000000262723723e */ /* 0x000fc400000010ff */
[----:B------:R-:W-:Y:S02]  /*0ff0*/  F2FP.BF16.F32.PACK_AB R41, R43, R42 ;  /* 0x0000002a2b29723e */ /* 0x000fe400000010ff */
[----:B------:R-:W-:Y:S02]  /*1000*/  F2FP.BF16.F32.PACK_AB R48, R49, R48 ;  /* 0x000000303130723e */ /* 0x000fe400000010ff */
[----:B------:R-:W-:Y:S02]  /*1010*/  F2FP.BF16.F32.PACK_AB R42, R45, R44 ;  /* 0x0000002c2d2a723e */ /* 0x000fe400000010ff */
[----:B------:R-:W-:Y:S02]  /*1020*/  F2FP.BF16.F32.PACK_AB R43, R47, R46 ;  /* 0x0000002e2f2b723e */ /* 0x000fe400000010ff */
[----:B------:R-:W-:Y:S02]  /*1030*/  F2FP.BF16.F32.PACK_AB R49, R51, R50 ;  /* 0x000000323331723e */ /* 0x000fe400000010ff */
[----:B------:R-:W-:-:S02]  /*1040*/  F2FP.BF16.F32.PACK_AB R50, R53, R52 ;  /* 0x000000343532723e */ /* 0x000fc400000010ff */
[----:B------:R-:W-:Y:S02]  /*1050*/  F2FP.BF16.F32.PACK_AB R51, R55, R54 ;  /* 0x000000363733723e */ /* 0x000fe400000010ff */
[----:B------:R-:W-:Y:S02]  /*1060*/  LOP3.LUT R2, R0, 0x38, RZ, 0xc0, !PT ;  /* 0x0000003800027812 */ /* 0x000fe400078ec0ff */
[----:B------:R-:W-:Y:S02]  /*1070*/  LOP3.LUT R5, R5, 0x38, R0, 0xf8, !PT ;  /* 0x0000003805057812 */ /* 0x000fe400078ef800 */
[C---:B------:R-:W-:Y:S01]  /*1080*/  LOP3.LUT R0, R4.reuse, 0x10, RZ, 0xfc, !PT ;  /* 0x0000001004007812 */ /* 0x040fe200078efcff */
[----:B------:R2:W-:Y:S01]  /*1090*/  STSM.16.M88.4 [R20], R24 ;  /* 0x0000001814007844 */ /* 0x0005e20000000200 */
[----:B------:R-:W-:Y:S01]  /*10a0*/  IMAD R2, R3, 0x48, R2 ;  /* 0x0000004803027824 */ /* 0x000fe200078e0202 */
[----:B------:R-:W-:Y:S01]  /*10b0*/  ISETP.GE.AND P0, PT, R5, 0xc00, PT ;  /* 0x00000c000500780c */ /* 0x000fe20003f06270 */
[C---:B------:R-:W-:Y:S01]  /*10c0*/  IMAD R23, R4.reuse, 0xc00, R5 ;  /* 0x00000c0004177824 */ /* 0x040fe200078e0205 */
[----:B------:R-:W-:Y:S01]  /*10d0*/  STSM.16.M88.4 [R20+0x20], R32 ;  /* 0x0000202014007844 */ /* 0x000fe20000000200 */
[----:B------:R-:W-:-:S02]  /*10e0*/  LOP3.LUT R6, R4, 0x20, RZ, 0xfc, !PT ;  /* 0x0000002004067812 */ /* 0x000fc400078efcff */
[----:B------:R-:W-:Y:S01]  /*10f0*/  LEA R22, R2, UR5, 0x1 ;  /* 0x0000000502167c11 */ /* 0x000fe2000f8e08ff */
[----:B------:R-:W-:Y:S01]  /*1100*/  STSM.16.M88.4 [R20+0x40], R40 ;  /* 0x0000402814007844 */ /* 0x000fe20000000200 */
[----:B------:R-:W3:Y:S01]  /*1110*/  LDC.64 R2, c[0x0][0x220] ;  /* 0x00008800ff027b82 */ /* 0x000ee20000000a00 */
[C---:B------:R-:W-:Y:S01]  /*1120*/  ISETP.LT.AND P1, PT, R4.reuse, R7, !P0 ;  /* 0x000000070400720c */ /* 0x040fe20004721270 */
[----:B------:R-:W-:Y:S01]  /*1130*/  VIADD R21, R23, 0xc000 ;  /* 0x0000c00017157836 */ /* 0x000fe20000000000 */
[----:B------:R4:W-:Y:S01]  /*1140*/  STSM.16.M88.4 [R20+0x60], R48 ;  /* 0x0000603014007844 */ /* 0x0009e20000000200 */
[----:B------:R-:W-:-:S04]  /*1150*/  LOP3.LUT R4, R4, 0x30, RZ, 0xfc, !PT ;  /* 0x0000003004047812 */ /* 0x000fc800078efcff */
[----:B------:R-:W-:Y:S01]  /*1160*/  BAR.SYNC.DEFER_BLOCKING 0x0 ;  /* 0x0000000000007b1d */ /* 0x000fe20000010000 */
[-C--:B------:R-:W-:Y:S01]  /*1170*/  ISETP.LT.AND P2, PT, R0, R7.reuse, !P0 ;  /* 0x000000070000720c */ /* 0x080fe20004741270 */
[C---:B--2---:R-:W-:Y:S01]  /*1180*/  VIADD R25, R23.reuse, 0x18000 ;  /* 0x0001800017197836 */ /* 0x044fe20000000000 */
[-C--:B------:R-:W-:Y:S02]  /*1190*/  ISETP.LT.AND P3, PT, R6, R7.reuse, !P0 ;  /* 0x000000070600720c */ /* 0x080fe40004761270 */
[----:B------:R-:W-:Y:S01]  /*11a0*/  ISETP.LT.AND P0, PT, R4, R7, !P0 ;  /* 0x000000070400720c */ /* 0x000fe20004701270 */
[----:B---3--:R-:W-:-:S04]  /*11b0*/  IMAD.WIDE R4, R23, 0x2, R2 ;  /* 0x0000000217047825 */ /* 0x008fc800078e0202 */
[--C-:B------:R-:W-:Y:S01]  /*11c0*/  IMAD.WIDE R6, R21, 0x2, R2.reuse ;  /* 0x0000000215067825 */ /* 0x100fe200078e0202 */
[----:B------:R-:W2:Y:S03]  /*11d0*/  LDS.128 R16, [R22] ;  /* 0x0000000016107984 */ /* 0x000ea60000000c00 */
[----:B----4-:R-:W-:Y:S01]  /*11e0*/  IMAD.WIDE R20, R25, 0x2, R2 ;  /* 0x0000000219147825 */ /* 0x010fe200078e0202 */
[----:B------:R-:W3:Y:S04]  /*11f0*/  LDS.128 R12, [R22+0x900] ;  /* 0x00090000160c7984 */ /* 0x000ee80000000c00 */
[----:B------:R-:W4:Y:S04]  /*1200*/  LDS.128 R8, [R22+0x1200] ;  /* 0x0012000016087984 */ /* 0x000f280000000c00 */
[----:B--2---:R2:W-:Y:S04]  /*1210*/  @P1 STG.E.128 desc[UR16][R4.64], R16 ;  /* 0x0000001004001986 */ /* 0x0045e8000c101d10 */
[----:B---3--:R2:W-:Y:S04]  /*1220*/  @P2 STG.E.128 desc[UR16][R6.64], R12 ;  /* 0x0000000c06002986 */ /* 0x0085e8000c101d10 */
[----:B----4-:R2:W-:Y:S01]  /*1230*/  @P3 STG.E.128 desc[UR16][R20.64], R8 ;  /* 0x0000000814003986 */ /* 0x0105e2000c101d10 */
[----:B------:R-:W-:Y:S05]  /*1240*/  @!P0 EXIT ;  /* 0x000000000000894d */ /* 0x000fea0003800000 */
[----:B--2---:R-:W1:Y:S01]  /*1250*/  LDS.128 R4, [R22+0x1b00] ;  /* 0x001b000016047984 */ /* 0x004e620000000c00 */
[----:B------:R-:W-:-:S04]  /*1260*/  VIADD R23, R23, 0x24000 ;  /* 0x0002400017177836 */ /* 0x000fc80000000000 */
[----:B------:R-:W-:-:S05]  /*1270*/  IMAD.WIDE R2, R23, 0x2, R2 ;  /* 0x0000000217027825 */ /* 0x000fca00078e0202 */
[----:B-1----:R-:W-:Y:S01]  /*1280*/  STG.E.128 desc[UR16][R2.64], R4 ;  /* 0x0000000402007986 */ /* 0x002fe2000c101d10 */
[----:B------:R-:W-:Y:S05]  /*1290*/  EXIT ;  /* 0x000000000000794d */ /* 0x000fea0003800000 */
.L_x_1:
[----:B------:R-:W-:-:S00]  /*12a0*/  BRA `(.L_x_1) ;  /* 0xfffffffc00fc7947 */ /* 0x000fc0000383ffff */
[----:B------:R-:W-:-:S00]  /*12b0*/  NOP ;  /* 0x0000000000007918 */ /* 0x000fc00000000000 */
        /* <DEDUP_REMOVED lines=12> */
.L_x_2:


//--------------------- .nv.shared.triton_mm      --------------------------
	.section	.nv.shared.triton_mm,"aw",@nobits
	.sectionflags	@""
	.align	16
	.zero		1024


//--------------------- .nv.constant0.triton_mm   --------------------------
	.section	.nv.constant0.triton_mm,"a",@progbits
	.sectionflags	@""
	.align	4
.nv.constant0.triton_mm:
	.zero		556
